//
// Generated by NVIDIA NVVM Compiler
//
// Compiler Build ID: CL-36424714
// Cuda compilation tools, release 13.0, V13.0.88
// Based on NVVM 20.0.0
//

.version 9.0
.target sm_100
.address_size 64

	// .globl	_Z8jacobi2dPfS_

.visible .entry _Z8jacobi2dPfS_(
	.param .u64 .ptr .align 1 _Z8jacobi2dPfS__param_0,
	.param .u64 .ptr .align 1 _Z8jacobi2dPfS__param_1
)
{
	.reg .b32 	%r<12>;
	.reg .b32 	%f<10>;
	.reg .b64 	%rd<8>;

	ld.param.u64 	%rd1, [_Z8jacobi2dPfS__param_0];
	ld.param.u64 	%rd2, [_Z8jacobi2dPfS__param_1];
	cvta.to.global.u64 	%rd3, %rd2;
	cvta.to.global.u64 	%rd4, %rd1;
	mov.u32 	%r1, %ctaid.y;
	mov.u32 	%r2, %ntid.y;
	mov.u32 	%r3, %tid.y;
	mad.lo.s32 	%r4, %r1, %r2, %r3;
	shl.b32 	%r5, %r4, 3;
	mov.u32 	%r6, %ctaid.x;
	mov.u32 	%r7, %ntid.x;
	mov.u32 	%r8, %tid.x;
	mad.lo.s32 	%r9, %r6, %r7, %r8;
	add.s32 	%r10, %r5, %r9;
	add.s32 	%r11, %r10, 9;
	mul.wide.s32 	%rd5, %r11, 4;
	add.s64 	%rd6, %rd4, %rd5;
	ld.global.f32 	%f1, [%rd6];
	ld.global.f32 	%f2, [%rd6+4];
	add.f32 	%f3, %f1, %f2;
	ld.global.f32 	%f4, [%rd6+-4];
	add.f32 	%f5, %f3, %f4;
	ld.global.f32 	%f6, [%rd6+32];
	add.f32 	%f7, %f5, %f6;
	ld.global.f32 	%f8, [%rd6+-32];
	add.f32 	%f9, %f7, %f8;
	add.s64 	%rd7, %rd3, %rd5;
	st.global.f32 	[%rd7], %f9;
	ret;

}


// ===== COMPILED SASS (sm_100) =====

	.target	sm_100

	.elftype	@"ET_EXEC"


//--------------------- .note.nv.tkinfo           --------------------------
	.section	.note.nv.tkinfo,"",@"SHT_NOTE"
	.sectionflags	@"SHF_NOTE_NV_TKINFO"
	.tkinfo
        /*0018*/ 	.word	0x00000002
        /*0030*/ 	.string	""
        /*0030*/ 	.string	"ptxas"
        /*0030*/ 	.string	"Cuda compilation tools, release 13.0, V13.0.88"
        /*0030*/ 	.string	"Build cuda_13.0.r13.0/compiler.36424714_0"
        /*0030*/ 	.string	"-arch sm_100 -m 64 "



//--------------------- .note.nv.cuinfo           --------------------------
	.section	.note.nv.cuinfo,"",@"SHT_NOTE"
	.sectionflags	@"SHF_NOTE_NV_CUINFO"
        /*0018*/ 	.short	0x0002
        /*001a*/ 	.short	0x0064
        /*001c*/ 	.short	0x0082
	.zero		2


//--------------------- .nv.info                  --------------------------
	.section	.nv.info,"",@"SHT_CUDA_INFO"
	.align	4


	//----- nvinfo : EIATTR_REGCOUNT
	.align		4
        /*0000*/ 	.byte	0x04, 0x2f
        /*0002*/ 	.short	(.L_1 - .L_0)
	.align		4
.L_0:
        /*0004*/ 	.word	index@(_Z8jacobi2dPfS_)
        /*0008*/ 	.word	0x00000012


	//----- nvinfo : EIATTR_FRAME_SIZE
	.align		4
.L_1:
        /*000c*/ 	.byte	0x04, 0x11
        /*000e*/ 	.short	(.L_3 - .L_2)
	.align		4
.L_2:
        /*0010*/ 	.word	index@(_Z8jacobi2dPfS_)
        /*0014*/ 	.word	0x00000000


	//----- nvinfo : EIATTR_MIN_STACK_SIZE
	.align		4
.L_3:
        /*0018*/ 	.byte	0x04, 0x12
        /*001a*/ 	.short	(.L_5 - .L_4)
	.align		4
.L_4:
        /*001c*/ 	.word	index@(_Z8jacobi2dPfS_)
        /*0020*/ 	.word	0x00000000
.L_5:


//--------------------- .nv.compat                --------------------------
	.section	.nv.compat,"",@"SHT_CUDA_COMPAT_INFO"
	.align	4
        /*0000*/ 	.byte	0x02, 0x09, 0x00, 0x00, 0x02, 0x02, 0x01, 0x00, 0x02, 0x05, 0x05, 0x00, 0x03, 0x07, 0x01, 0x01
        /*0010*/ 	.byte	0x02, 0x03, 0x00, 0x00, 0x02, 0x06, 0x01, 0x00, 0x04, 0x0b, 0x08, 0x00, 0x09, 0x00, 0x00, 0x00
        /*0020*/ 	.byte	0x00, 0x00, 0x00, 0x00


//--------------------- .nv.info._Z8jacobi2dPfS_  --------------------------
	.section	.nv.info._Z8jacobi2dPfS_,"",@"SHT_CUDA_INFO"
	.sectionflags	@""
	.align	4


	//----- nvinfo : EIATTR_CUDA_API_VERSION
	.align		4
        /*0000*/ 	.byte	0x04, 0x37
        /*0002*/ 	.short	(.L_7 - .L_6)
.L_6:
        /*0004*/ 	.word	0x00000082


	//----- nvinfo : EIATTR_KPARAM_INFO
	.align		4
.L_7:
        /*0008*/ 	.byte	0x04, 0x17
        /*000a*/ 	.short	(.L_9 - .L_8)
.L_8:
        /*000c*/ 	.word	0x00000000
        /*0010*/ 	.short	0x0001
        /*0012*/ 	.short	0x0008
        /*0014*/ 	.byte	0x00, 0xf5, 0x21, 0x00


	//----- nvinfo : EIATTR_KPARAM_INFO
	.align		4
.L_9:
        /*0018*/ 	.byte	0x04, 0x17
        /*001a*/ 	.short	(.L_11 - .L_10)
.L_10:
        /*001c*/ 	.word	0x00000000
        /*0020*/ 	.short	0x0000
        /*0022*/ 	.short	0x0000
        /*0024*/ 	.byte	0x00, 0xf5, 0x21, 0x00


	//----- nvinfo : EIATTR_SPARSE_MMA_MASK
	.align		4
.L_11:
        /*0028*/ 	.byte	0x03, 0x50
        /*002a*/ 	.short	0x0000


	//----- nvinfo : EIATTR_MAXREG_COUNT
	.align		4
        /*002c*/ 	.byte	0x03, 0x1b
        /*002e*/ 	.short	0x00ff


	//----- nvinfo : EIATTR_MERCURY_ISA_VERSION
	.align		4
        /*0030*/ 	.byte	0x03, 0x5f
        /*0032*/ 	.short	0x0101


	//----- nvinfo : EIATTR_VRC_CTA_INIT_COUNT
	.align		4
        /*0034*/ 	.byte	0x02, 0x4a
	.zero		1
	.zero		1


	//----- nvinfo : EIATTR_EXIT_INSTR_OFFSETS
	.align		4
        /*0038*/ 	.byte	0x04, 0x1c
        /*003a*/ 	.short	(.L_13 - .L_12)


	//   ....[0]....
.L_12:
        /*003c*/ 	.word	0x000001a0


	//----- nvinfo : EIATTR_CBANK_PARAM_SIZE
	.align		4
.L_13:
        /*0040*/ 	.byte	0x03, 0x19
        /*0042*/ 	.short	0x0010


	//----- nvinfo : EIATTR_PARAM_CBANK
	.align		4
        /*0044*/ 	.byte	0x04, 0x0a
        /*0046*/ 	.short	(.L_15 - .L_14)
	.align		4
.L_14:
        /*0048*/ 	.word	index@(.nv.constant0._Z8jacobi2dPfS_)
        /*004c*/ 	.short	0x0380
        /*004e*/ 	.short	0x0010


	//----- nvinfo : EIATTR_SW_WAR
	.align		4
.L_15:
        /*0050*/ 	.byte	0x04, 0x36
        /*0052*/ 	.short	(.L_17 - .L_16)
.L_16:
        /*0054*/ 	.word	0x00000008
.L_17:


//--------------------- .nv.callgraph             --------------------------
	.section	.nv.callgraph,"",@"SHT_CUDA_CALLGRAPH"
	.align	4
	.sectionentsize	8
	.align		4
        /*0000*/ 	.word	0x00000000
	.align		4
        /*0004*/ 	.word	0xffffffff
	.align		4
        /*0008*/ 	.word	0x00000000
	.align		4
        /*000c*/ 	.word	0xfffffffe
	.align		4
        /*0010*/ 	.word	0x00000000
	.align		4
        /*0014*/ 	.word	0xfffffffd
	.align		4
        /*0018*/ 	.word	0x00000000
	.align		4
        /*001c*/ 	.word	0xfffffffc


//--------------------- .text._Z8jacobi2dPfS_     --------------------------
	.section	.text._Z8jacobi2dPfS_,"ax",@progbits
	.align	128
        .global         _Z8jacobi2dPfS_
        .type           _Z8jacobi2dPfS_,@function
        .size           _Z8jacobi2dPfS_,(.L_x_1 - _Z8jacobi2dPfS_)
        .other          _Z8jacobi2dPfS_,@"STO_CUDA_ENTRY STV_DEFAULT"
_Z8jacobi2dPfS_:
.text._Z8jacobi2dPfS_:
[----:B------:R-:W-:Y:S01]  /*0000*/  LDC R1, c[0x0][0x37c] ;  /* 0x0000df00ff017b82 */ /* 0x000fe20000000800 */
[----:B------:R-:W0:Y:S07]  /*0010*/  S2R R5, SR_TID.Y ;  /* 0x0000000000057919 */ /* 0x000e2e0000002200 */
[----:B------:R-:W0:Y:S01]  /*0020*/  S2UR UR4, SR_CTAID.Y ;  /* 0x00000000000479c3 */ /* 0x000e220000002600 */
[----:B------:R-:W1:Y:S07]  /*0030*/  S2R R7, SR_TID.X ;  /* 0x0000000000077919 */ /* 0x000e6e0000002100 */
[----:B------:R-:W0:Y:S08]  /*0040*/  LDC R0, c[0x0][0x364] ;  /* 0x0000d900ff007b82 */ /* 0x000e300000000800 */
[----:B------:R-:W1:Y:S08]  /*0050*/  S2UR UR5, SR_CTAID.X ;  /* 0x00000000000579c3 */ /* 0x000e700000002500 */
[----:B------:R-:W1:Y:S08]  /*0060*/  LDC R4, c[0x0][0x360] ;  /* 0x0000d800ff047b82 */ /* 0x000e700000000800 */
[----:B------:R-:W2:Y:S01]  /*0070*/  LDC.64 R2, c[0x0][0x380] ;  /* 0x0000e000ff027b82 */ /* 0x000ea20000000a00 */
[----:B0-----:R-:W-:-:S02]  /*0080*/  IMAD R0, R0, UR4, R5 ;  /* 0x0000000400007c24 */ /* 0x001fc4000f8e0205 */
[----:B-1----:R-:W-:Y:S01]  /*0090*/  IMAD R5, R4, UR5, R7 ;  /* 0x0000000504057c24 */ /* 0x002fe2000f8e0207 */
[----:B------:R-:W0:Y:S04]  /*00a0*/  LDCU.64 UR4, c[0x0][0x358] ;  /* 0x00006b00ff0477ac */ /* 0x000e280008000a00 */
[----:B------:R-:W-:Y:S02]  /*00b0*/  LEA R0, R0, R5, 0x3 ;  /* 0x0000000500007211 */ /* 0x000fe400078e18ff */
[----:B------:R-:W1:Y:S02]  /*00c0*/  LDC.64 R4, c[0x0][0x388] ;  /* 0x0000e200ff047b82 */ /* 0x000e640000000a00 */
[----:B------:R-:W-:-:S05]  /*00d0*/  IADD3 R7, PT, PT, R0, 0x9, RZ ;  /* 0x0000000900077810 */ /* 0x000fca0007ffe0ff */
[----:B--2---:R-:W-:-:S05]  /*00e0*/  IMAD.WIDE R2, R7, 0x4, R2 ;  /* 0x0000000407027825 */ /* 0x004fca00078e0202 */
[----:B0-----:R-:W2:Y:S04]  /*00f0*/  LDG.E R0, desc[UR4][R2.64] ;  /* 0x0000000402007981 */ /* 0x001ea8000c1e1900 */
[----:B------:R-:W2:Y:S04]  /*0100*/  LDG.E R9, desc[UR4][R2.64+0x4] ;  /* 0x0000040402097981 */ /* 0x000ea8000c1e1900 */
[----:B------:R-:W3:Y:S04]  /*0110*/  LDG.E R11, desc[UR4][R2.64+-0x4] ;  /* 0xfffffc04020b7981 */ /* 0x000ee8000c1e1900 */
[----:B------:R-:W4:Y:S04]  /*0120*/  LDG.E R13, desc[UR4][R2.64+0x20] ;  /* 0x00002004020d7981 */ /* 0x000f28000c1e1900 */
[----:B------:R-:W5:Y:S01]  /*0130*/  LDG.E R15, desc[UR4][R2.64+-0x20] ;  /* 0xffffe004020f7981 */ /* 0x000f62000c1e1900 */
[----:B-1----:R-:W-:-:S04]  /*0140*/  IMAD.WIDE R4, R7, 0x4, R4 ;  /* 0x0000000407047825 */ /* 0x002fc800078e0204 */
[----:B--2---:R-:W-:-:S04]  /*0150*/  FADD R0, R0, R9 ;  /* 0x0000000900007221 */ /* 0x004fc80000000000 */
[----:B---3--:R-:W-:-:S04]  /*0160*/  FADD R0, R0, R11 ;  /* 0x0000000b00007221 */ /* 0x008fc80000000000 */
[----:B----4-:R-:W-:-:S04]  /*0170*/  FADD R0, R0, R13 ;  /* 0x0000000d00007221 */ /* 0x010fc80000000000 */
[----:B-----5:R-:W-:-:S05]  /*0180*/  FADD R15, R0, R15 ;  /* 0x0000000f000f7221 */ /* 0x020fca0000000000 */
[----:B------:R-:W-:Y:S01]  /*0190*/  STG.E desc[UR4][R4.64], R15 ;  /* 0x0000000f04007986 */ /* 0x000fe2000c101904 */
[----:B------:R-:W-:Y:S05]  /*01a0*/  EXIT ;  /* 0x000000000000794d */ /* 0x000fea0003800000 */
.L_x_0:
[----:B------:R-:W-:-:S00]  /*01b0*/  BRA `(.L_x_0) ;  /* 0xfffffffc00fc7947 */ /* 0x000fc0000383ffff */
[----:B------:R-:W-:-:S00]  /*01c0*/  NOP ;  /* 0x0000000000007918 */ /* 0x000fc00000000000 */
        /* <DEDUP_REMOVED lines=11> */
.L_x_1:


//--------------------- .nv.shared.reserved.0     --------------------------
	.section	.nv.shared.reserved.0,"aw",@nobits
	.weak		__nv_reservedSMEM_offset_0_alias
	.size		__nv_reservedSMEM_offset_0_alias, 0, 64
	.other		__nv_reservedSMEM_offset_0_alias,@"STO_CUDA_RESERVED_SHARED STV_DEFAULT"
__nv_reservedSMEM_offset_0_alias:
	.zero		0
	.zero		64


//--------------------- .nv.constant0._Z8jacobi2dPfS_ --------------------------
	.section	.nv.constant0._Z8jacobi2dPfS_,"a",@progbits
	.sectionflags	@""
	.align	4
.nv.constant0._Z8jacobi2dPfS_:
	.zero		912


//--------------------- SYMBOLS --------------------------

	.type		.nv.reservedSmem.offset0,@object
	.size		.nv.reservedSmem.offset0,0x4
